//
// Generated by NVIDIA NVVM Compiler
//
// Compiler Build ID: CL-36424714
// Cuda compilation tools, release 13.0, V13.0.88
// Based on NVVM 20.0.0
//

.version 9.0
.target sm_100
.address_size 64

	// .globl	_Z8multiplyPdS_S_jj

.visible .entry _Z8multiplyPdS_S_jj(
	.param .u64 .ptr .align 1 _Z8multiplyPdS_S_jj_param_0,
	.param .u64 .ptr .align 1 _Z8multiplyPdS_S_jj_param_1,
	.param .u64 .ptr .align 1 _Z8multiplyPdS_S_jj_param_2,
	.param .u32 _Z8multiplyPdS_S_jj_param_3,
	.param .u32 _Z8multiplyPdS_S_jj_param_4
)
{
	.reg .pred 	%p<11>;
	.reg .b32 	%r<42>;
	.reg .b64 	%rd<37>;
	.reg .b64 	%fd<99>;

	ld.param.u64 	%rd17, [_Z8multiplyPdS_S_jj_param_0];
	ld.param.u64 	%rd18, [_Z8multiplyPdS_S_jj_param_1];
	ld.param.u64 	%rd16, [_Z8multiplyPdS_S_jj_param_2];
	ld.param.u32 	%r25, [_Z8multiplyPdS_S_jj_param_3];
	ld.param.u32 	%r26, [_Z8multiplyPdS_S_jj_param_4];
	cvta.to.global.u64 	%rd1, %rd18;
	cvta.to.global.u64 	%rd2, %rd17;
	mov.u32 	%r27, %ctaid.x;
	mov.u32 	%r28, %ntid.x;
	mov.u32 	%r29, %tid.x;
	mad.lo.s32 	%r1, %r27, %r28, %r29;
	setp.ge.u32 	%p1, %r1, %r25;
	@%p1 bra 	$L__BB0_14;
	mul.lo.s32 	%r35, %r25, %r1;
	add.s32 	%r30, %r35, %r26;
	setp.ge.u32 	%p2, %r35, %r30;
	@%p2 bra 	$L__BB0_14;
	cvta.to.global.u64 	%rd19, %rd16;
	mul.wide.u32 	%rd20, %r1, 8;
	add.s64 	%rd3, %rd19, %rd20;
	ld.global.f64 	%fd95, [%rd3];
	add.s32 	%r32, %r26, -1;
	and.b32  	%r3, %r26, 15;
	setp.lt.u32 	%p3, %r32, 15;
	mov.b32 	%r38, 0;
	@%p3 bra 	$L__BB0_5;
	and.b32  	%r38, %r26, -16;
	add.s64 	%rd34, %rd1, 64;
	neg.s32 	%r33, %r38;
	mul.wide.u32 	%rd21, %r35, 8;
	add.s64 	%rd22, %rd21, %rd2;
	add.s64 	%rd33, %rd22, 64;
$L__BB0_4:
	.pragma "nounroll";
	ld.global.f64 	%fd11, [%rd33+-64];
	ld.global.f64 	%fd12, [%rd34+-64];
	fma.rn.f64 	%fd13, %fd11, %fd12, %fd95;
	st.global.f64 	[%rd3], %fd13;
	ld.global.f64 	%fd14, [%rd33+-56];
	ld.global.f64 	%fd15, [%rd34+-56];
	fma.rn.f64 	%fd16, %fd14, %fd15, %fd13;
	st.global.f64 	[%rd3], %fd16;
	ld.global.f64 	%fd17, [%rd33+-48];
	ld.global.f64 	%fd18, [%rd34+-48];
	fma.rn.f64 	%fd19, %fd17, %fd18, %fd16;
	st.global.f64 	[%rd3], %fd19;
	ld.global.f64 	%fd20, [%rd33+-40];
	ld.global.f64 	%fd21, [%rd34+-40];
	fma.rn.f64 	%fd22, %fd20, %fd21, %fd19;
	st.global.f64 	[%rd3], %fd22;
	ld.global.f64 	%fd23, [%rd33+-32];
	ld.global.f64 	%fd24, [%rd34+-32];
	fma.rn.f64 	%fd25, %fd23, %fd24, %fd22;
	st.global.f64 	[%rd3], %fd25;
	ld.global.f64 	%fd26, [%rd33+-24];
	ld.global.f64 	%fd27, [%rd34+-24];
	fma.rn.f64 	%fd28, %fd26, %fd27, %fd25;
	st.global.f64 	[%rd3], %fd28;
	ld.global.f64 	%fd29, [%rd33+-16];
	ld.global.f64 	%fd30, [%rd34+-16];
	fma.rn.f64 	%fd31, %fd29, %fd30, %fd28;
	st.global.f64 	[%rd3], %fd31;
	ld.global.f64 	%fd32, [%rd33+-8];
	ld.global.f64 	%fd33, [%rd34+-8];
	fma.rn.f64 	%fd34, %fd32, %fd33, %fd31;
	st.global.f64 	[%rd3], %fd34;
	ld.global.f64 	%fd35, [%rd33];
	ld.global.f64 	%fd36, [%rd34];
	fma.rn.f64 	%fd37, %fd35, %fd36, %fd34;
	st.global.f64 	[%rd3], %fd37;
	ld.global.f64 	%fd38, [%rd33+8];
	ld.global.f64 	%fd39, [%rd34+8];
	fma.rn.f64 	%fd40, %fd38, %fd39, %fd37;
	st.global.f64 	[%rd3], %fd40;
	ld.global.f64 	%fd41, [%rd33+16];
	ld.global.f64 	%fd42, [%rd34+16];
	fma.rn.f64 	%fd43, %fd41, %fd42, %fd40;
	st.global.f64 	[%rd3], %fd43;
	ld.global.f64 	%fd44, [%rd33+24];
	ld.global.f64 	%fd45, [%rd34+24];
	fma.rn.f64 	%fd46, %fd44, %fd45, %fd43;
	st.global.f64 	[%rd3], %fd46;
	ld.global.f64 	%fd47, [%rd33+32];
	ld.global.f64 	%fd48, [%rd34+32];
	fma.rn.f64 	%fd49, %fd47, %fd48, %fd46;
	st.global.f64 	[%rd3], %fd49;
	ld.global.f64 	%fd50, [%rd33+40];
	ld.global.f64 	%fd51, [%rd34+40];
	fma.rn.f64 	%fd52, %fd50, %fd51, %fd49;
	st.global.f64 	[%rd3], %fd52;
	ld.global.f64 	%fd53, [%rd33+48];
	ld.global.f64 	%fd54, [%rd34+48];
	fma.rn.f64 	%fd55, %fd53, %fd54, %fd52;
	st.global.f64 	[%rd3], %fd55;
	ld.global.f64 	%fd56, [%rd33+56];
	ld.global.f64 	%fd57, [%rd34+56];
	fma.rn.f64 	%fd95, %fd56, %fd57, %fd55;
	st.global.f64 	[%rd3], %fd95;
	add.s32 	%r35, %r35, 16;
	add.s64 	%rd34, %rd34, 128;
	add.s32 	%r33, %r33, 16;
	add.s64 	%rd33, %rd33, 128;
	setp.ne.s32 	%p4, %r33, 0;
	@%p4 bra 	$L__BB0_4;
$L__BB0_5:
	setp.eq.s32 	%p5, %r3, 0;
	@%p5 bra 	$L__BB0_14;
	and.b32  	%r12, %r26, 7;
	setp.lt.u32 	%p6, %r3, 8;
	@%p6 bra 	$L__BB0_8;
	mul.wide.u32 	%rd23, %r35, 8;
	add.s64 	%rd24, %rd2, %rd23;
	ld.global.f64 	%fd58, [%rd24];
	mul.wide.u32 	%rd25, %r38, 8;
	add.s64 	%rd26, %rd1, %rd25;
	ld.global.f64 	%fd59, [%rd26];
	fma.rn.f64 	%fd60, %fd58, %fd59, %fd95;
	st.global.f64 	[%rd3], %fd60;
	ld.global.f64 	%fd61, [%rd24+8];
	ld.global.f64 	%fd62, [%rd26+8];
	fma.rn.f64 	%fd63, %fd61, %fd62, %fd60;
	st.global.f64 	[%rd3], %fd63;
	ld.global.f64 	%fd64, [%rd24+16];
	ld.global.f64 	%fd65, [%rd26+16];
	fma.rn.f64 	%fd66, %fd64, %fd65, %fd63;
	st.global.f64 	[%rd3], %fd66;
	ld.global.f64 	%fd67, [%rd24+24];
	ld.global.f64 	%fd68, [%rd26+24];
	fma.rn.f64 	%fd69, %fd67, %fd68, %fd66;
	st.global.f64 	[%rd3], %fd69;
	ld.global.f64 	%fd70, [%rd24+32];
	ld.global.f64 	%fd71, [%rd26+32];
	fma.rn.f64 	%fd72, %fd70, %fd71, %fd69;
	st.global.f64 	[%rd3], %fd72;
	ld.global.f64 	%fd73, [%rd24+40];
	ld.global.f64 	%fd74, [%rd26+40];
	fma.rn.f64 	%fd75, %fd73, %fd74, %fd72;
	st.global.f64 	[%rd3], %fd75;
	ld.global.f64 	%fd76, [%rd24+48];
	ld.global.f64 	%fd77, [%rd26+48];
	fma.rn.f64 	%fd78, %fd76, %fd77, %fd75;
	st.global.f64 	[%rd3], %fd78;
	ld.global.f64 	%fd79, [%rd24+56];
	ld.global.f64 	%fd80, [%rd26+56];
	fma.rn.f64 	%fd95, %fd79, %fd80, %fd78;
	st.global.f64 	[%rd3], %fd95;
	add.s32 	%r38, %r38, 8;
	add.s32 	%r35, %r35, 8;
$L__BB0_8:
	setp.eq.s32 	%p7, %r12, 0;
	@%p7 bra 	$L__BB0_14;
	and.b32  	%r17, %r26, 3;
	setp.lt.u32 	%p8, %r12, 4;
	@%p8 bra 	$L__BB0_11;
	mul.wide.u32 	%rd27, %r35, 8;
	add.s64 	%rd28, %rd2, %rd27;
	ld.global.f64 	%fd81, [%rd28];
	mul.wide.u32 	%rd29, %r38, 8;
	add.s64 	%rd30, %rd1, %rd29;
	ld.global.f64 	%fd82, [%rd30];
	fma.rn.f64 	%fd83, %fd81, %fd82, %fd95;
	st.global.f64 	[%rd3], %fd83;
	ld.global.f64 	%fd84, [%rd28+8];
	ld.global.f64 	%fd85, [%rd30+8];
	fma.rn.f64 	%fd86, %fd84, %fd85, %fd83;
	st.global.f64 	[%rd3], %fd86;
	ld.global.f64 	%fd87, [%rd28+16];
	ld.global.f64 	%fd88, [%rd30+16];
	fma.rn.f64 	%fd89, %fd87, %fd88, %fd86;
	st.global.f64 	[%rd3], %fd89;
	ld.global.f64 	%fd90, [%rd28+24];
	ld.global.f64 	%fd91, [%rd30+24];
	fma.rn.f64 	%fd95, %fd90, %fd91, %fd89;
	st.global.f64 	[%rd3], %fd95;
	add.s32 	%r38, %r38, 4;
	add.s32 	%r35, %r35, 4;
$L__BB0_11:
	setp.eq.s32 	%p9, %r17, 0;
	@%p9 bra 	$L__BB0_14;
	mul.wide.u32 	%rd31, %r35, 8;
	add.s64 	%rd36, %rd2, %rd31;
	mul.wide.u32 	%rd32, %r38, 8;
	add.s64 	%rd35, %rd1, %rd32;
	neg.s32 	%r41, %r17;
$L__BB0_13:
	.pragma "nounroll";
	ld.global.f64 	%fd92, [%rd36];
	ld.global.f64 	%fd93, [%rd35];
	fma.rn.f64 	%fd95, %fd92, %fd93, %fd95;
	st.global.f64 	[%rd3], %fd95;
	add.s64 	%rd36, %rd36, 8;
	add.s64 	%rd35, %rd35, 8;
	add.s32 	%r41, %r41, 1;
	setp.ne.s32 	%p10, %r41, 0;
	@%p10 bra 	$L__BB0_13;
$L__BB0_14:
	ret;

}


// ===== COMPILED SASS (sm_100) =====

	.target	sm_100

	.elftype	@"ET_EXEC"


//--------------------- .note.nv.tkinfo           --------------------------
	.section	.note.nv.tkinfo,"",@"SHT_NOTE"
	.sectionflags	@"SHF_NOTE_NV_TKINFO"
	.tkinfo
        /*0018*/ 	.word	0x00000002
        /*0030*/ 	.string	""
        /*0030*/ 	.string	"ptxas"
        /*0030*/ 	.string	"Cuda compilation tools, release 13.0, V13.0.88"
        /*0030*/ 	.string	"Build cuda_13.0.r13.0/compiler.36424714_0"
        /*0030*/ 	.string	"-arch sm_100 -m 64 "



//--------------------- .note.nv.cuinfo           --------------------------
	.section	.note.nv.cuinfo,"",@"SHT_NOTE"
	.sectionflags	@"SHF_NOTE_NV_CUINFO"
        /*0018*/ 	.short	0x0002
        /*001a*/ 	.short	0x0064
        /*001c*/ 	.short	0x0082
	.zero		2


//--------------------- .nv.info                  --------------------------
	.section	.nv.info,"",@"SHT_CUDA_INFO"
	.align	4


	//----- nvinfo : EIATTR_REGCOUNT
	.align		4
        /*0000*/ 	.byte	0x04, 0x2f
        /*0002*/ 	.short	(.L_1 - .L_0)
	.align		4
.L_0:
        /*0004*/ 	.word	index@(_Z8multiplyPdS_S_jj)
        /*0008*/ 	.word	0x00000016


	//----- nvinfo : EIATTR_FRAME_SIZE
	.align		4
.L_1:
        /*000c*/ 	.byte	0x04, 0x11
        /*000e*/ 	.short	(.L_3 - .L_2)
	.align		4
.L_2:
        /*0010*/ 	.word	index@(_Z8multiplyPdS_S_jj)
        /*0014*/ 	.word	0x00000000


	//----- nvinfo : EIATTR_MIN_STACK_SIZE
	.align		4
.L_3:
        /*0018*/ 	.byte	0x04, 0x12
        /*001a*/ 	.short	(.L_5 - .L_4)
	.align		4
.L_4:
        /*001c*/ 	.word	index@(_Z8multiplyPdS_S_jj)
        /*0020*/ 	.word	0x00000000
.L_5:


//--------------------- .nv.compat                --------------------------
	.section	.nv.compat,"",@"SHT_CUDA_COMPAT_INFO"
	.align	4
        /*0000*/ 	.byte	0x02, 0x09, 0x00, 0x00, 0x02, 0x02, 0x01, 0x00, 0x02, 0x05, 0x05, 0x00, 0x03, 0x07, 0x01, 0x01
        /*0010*/ 	.byte	0x02, 0x03, 0x00, 0x00, 0x02, 0x06, 0x01, 0x00, 0x04, 0x0b, 0x08, 0x00, 0x01, 0x00, 0x00, 0x00
        /*0020*/ 	.byte	0x00, 0x00, 0x00, 0x00


//--------------------- .nv.info._Z8multiplyPdS_S_jj --------------------------
	.section	.nv.info._Z8multiplyPdS_S_jj,"",@"SHT_CUDA_INFO"
	.sectionflags	@""
	.align	4


	//----- nvinfo : EIATTR_CUDA_API_VERSION
	.align		4
        /*0000*/ 	.byte	0x04, 0x37
        /*0002*/ 	.short	(.L_7 - .L_6)
.L_6:
        /*0004*/ 	.word	0x00000082


	//----- nvinfo : EIATTR_KPARAM_INFO
	.align		4
.L_7:
        /*0008*/ 	.byte	0x04, 0x17
        /*000a*/ 	.short	(.L_9 - .L_8)
.L_8:
        /*000c*/ 	.word	0x00000000
        /*0010*/ 	.short	0x0004
        /*0012*/ 	.short	0x001c
        /*0014*/ 	.byte	0x00, 0xf0, 0x11, 0x00


	//----- nvinfo : EIATTR_KPARAM_INFO
	.align		4
.L_9:
        /*0018*/ 	.byte	0x04, 0x17
        /*001a*/ 	.short	(.L_11 - .L_10)
.L_10:
        /*001c*/ 	.word	0x00000000
        /*0020*/ 	.short	0x0003
        /*0022*/ 	.short	0x0018
        /*0024*/ 	.byte	0x00, 0xf0, 0x11, 0x00


	//----- nvinfo : EIATTR_KPARAM_INFO
	.align		4
.L_11:
        /*0028*/ 	.byte	0x04, 0x17
        /*002a*/ 	.short	(.L_13 - .L_12)
.L_12:
        /*002c*/ 	.word	0x00000000
        /*0030*/ 	.short	0x0002
        /*0032*/ 	.short	0x0010
        /*0034*/ 	.byte	0x00, 0xf5, 0x21, 0x00


	//----- nvinfo : EIATTR_KPARAM_INFO
	.align		4
.L_13:
        /*0038*/ 	.byte	0x04, 0x17
        /*003a*/ 	.short	(.L_15 - .L_14)
.L_14:
        /*003c*/ 	.word	0x00000000
        /*0040*/ 	.short	0x0001
        /*0042*/ 	.short	0x0008
        /*0044*/ 	.byte	0x00, 0xf5, 0x21, 0x00


	//----- nvinfo : EIATTR_KPARAM_INFO
	.align		4
.L_15:
        /*0048*/ 	.byte	0x04, 0x17
        /*004a*/ 	.short	(.L_17 - .L_16)
.L_16:
        /*004c*/ 	.word	0x00000000
        /*0050*/ 	.short	0x0000
        /*0052*/ 	.short	0x0000
        /*0054*/ 	.byte	0x00, 0xf5, 0x21, 0x00


	//----- nvinfo : EIATTR_SPARSE_MMA_MASK
	.align		4
.L_17:
        /*0058*/ 	.byte	0x03, 0x50
        /*005a*/ 	.short	0x0000


	//----- nvinfo : EIATTR_MAXREG_COUNT
	.align		4
        /*005c*/ 	.byte	0x03, 0x1b
        /*005e*/ 	.short	0x00ff


	//----- nvinfo : EIATTR_MERCURY_ISA_VERSION
	.align		4
        /*0060*/ 	.byte	0x03, 0x5f
        /*0062*/ 	.short	0x0101


	//----- nvinfo : EIATTR_VRC_CTA_INIT_COUNT
	.align		4
        /*0064*/ 	.byte	0x02, 0x4a
	.zero		1
	.zero		1


	//----- nvinfo : EIATTR_EXIT_INSTR_OFFSETS
	.align		4
        /*0068*/ 	.byte	0x04, 0x1c
        /*006a*/ 	.short	(.L_19 - .L_18)


	//   ....[0]....
.L_18:
        /*006c*/ 	.word	0x00000070


	//   ....[1]....
        /*0070*/ 	.word	0x000000c0


	//   ....[2]....
        /*0074*/ 	.word	0x000006f0


	//   ....[3]....
        /*0078*/ 	.word	0x000009a0


	//   ....[4]....
        /*007c*/ 	.word	0x00000b50


	//   ....[5]....
        /*0080*/ 	.word	0x00000ce0


	//----- nvinfo : EIATTR_CBANK_PARAM_SIZE
	.align		4
.L_19:
        /*0084*/ 	.byte	0x03, 0x19
        /*0086*/ 	.short	0x0020


	//----- nvinfo : EIATTR_PARAM_CBANK
	.align		4
        /*0088*/ 	.byte	0x04, 0x0a
        /*008a*/ 	.short	(.L_21 - .L_20)
	.align		4
.L_20:
        /*008c*/ 	.word	index@(.nv.constant0._Z8multiplyPdS_S_jj)
        /*0090*/ 	.short	0x0380
        /*0092*/ 	.short	0x0020


	//----- nvinfo : EIATTR_SW_WAR
	.align		4
.L_21:
        /*0094*/ 	.byte	0x04, 0x36
        /*0096*/ 	.short	(.L_23 - .L_22)
.L_22:
        /*0098*/ 	.word	0x00000008
.L_23:


//--------------------- .nv.callgraph             --------------------------
	.section	.nv.callgraph,"",@"SHT_CUDA_CALLGRAPH"
	.align	4
	.sectionentsize	8
	.align		4
        /*0000*/ 	.word	0x00000000
	.align		4
        /*0004*/ 	.word	0xffffffff
	.align		4
        /*0008*/ 	.word	0x00000000
	.align		4
        /*000c*/ 	.word	0xfffffffe
	.align		4
        /*0010*/ 	.word	0x00000000
	.align		4
        /*0014*/ 	.word	0xfffffffd
	.align		4
        /*0018*/ 	.word	0x00000000
	.align		4
        /*001c*/ 	.word	0xfffffffc


//--------------------- .text._Z8multiplyPdS_S_jj --------------------------
	.section	.text._Z8multiplyPdS_S_jj,"ax",@progbits
	.align	128
        .global         _Z8multiplyPdS_S_jj
        .type           _Z8multiplyPdS_S_jj,@function
        .size           _Z8multiplyPdS_S_jj,(.L_x_6 - _Z8multiplyPdS_S_jj)
        .other          _Z8multiplyPdS_S_jj,@"STO_CUDA_ENTRY STV_DEFAULT"
_Z8multiplyPdS_S_jj:
.text._Z8multiplyPdS_S_jj:
[----:B------:R-:W-:Y:S01]  /*0000*/  LDC R1, c[0x0][0x37c] ;  /* 0x0000df00ff017b82 */ /* 0x000fe20000000800 */
[----:B------:R-:W0:Y:S07]  /*0010*/  S2R R0, SR_TID.X ;  /* 0x0000000000007919 */ /* 0x000e2e0000002100 */
[----:B------:R-:W0:Y:S01]  /*0020*/  S2UR UR4, SR_CTAID.X ;  /* 0x00000000000479c3 */ /* 0x000e220000002500 */
[----:B------:R-:W1:Y:S07]  /*0030*/  LDCU UR5, c[0x0][0x398] ;  /* 0x00007300ff0577ac */ /* 0x000e6e0008000800 */
[----:B------:R-:W0:Y:S02]  /*0040*/  LDC R5, c[0x0][0x360] ;  /* 0x0000d800ff057b82 */ /* 0x000e240000000800 */
[----:B0-----:R-:W-:-:S05]  /*0050*/  IMAD R5, R5, UR4, R0 ;  /* 0x0000000405057c24 */ /* 0x001fca000f8e0200 */
[----:B-1----:R-:W-:-:S13]  /*0060*/  ISETP.GE.U32.AND P0, PT, R5, UR5, PT ;  /* 0x0000000505007c0c */ /* 0x002fda000bf06070 */
[----:B------:R-:W-:Y:S05]  /*0070*/  @P0 EXIT ;  /* 0x000000000000094d */ /* 0x000fea0003800000 */
[----:B------:R-:W0:Y:S01]  /*0080*/  LDCU UR6, c[0x0][0x39c] ;  /* 0x00007380ff0677ac */ /* 0x000e220008000800 */
[----:B------:R-:W-:-:S05]  /*0090*/  IMAD R0, R5, UR5, RZ ;  /* 0x0000000505007c24 */ /* 0x000fca000f8e02ff */
[----:B0-----:R-:W-:-:S04]  /*00a0*/  IADD3 R3, PT, PT, R0, UR6, RZ ;  /* 0x0000000600037c10 */ /* 0x001fc8000fffe0ff */
[----:B------:R-:W-:-:S13]  /*00b0*/  ISETP.GE.U32.AND P0, PT, R0, R3, PT ;  /* 0x000000030000720c */ /* 0x000fda0003f06070 */
[----:B------:R-:W-:Y:S05]  /*00c0*/  @P0 EXIT ;  /* 0x000000000000094d */ /* 0x000fea0003800000 */
[----:B------:R-:W0:Y:S01]  /*00d0*/  LDC.64 R2, c[0x0][0x390] ;  /* 0x0000e400ff027b82 */ /* 0x000e220000000a00 */
[----:B------:R-:W1:Y:S01]  /*00e0*/  LDCU.64 UR10, c[0x0][0x358] ;  /* 0x00006b00ff0a77ac */ /* 0x000e620008000a00 */
[----:B0-----:R-:W-:-:S05]  /*00f0*/  IMAD.WIDE.U32 R2, R5, 0x8, R2 ;  /* 0x0000000805027825 */ /* 0x001fca00078e0002 */
[----:B-1----:R0:W5:Y:S01]  /*0100*/  LDG.E.64 R10, desc[UR10][R2.64] ;  /* 0x0000000a020a7981 */ /* 0x002162000c1e1b00 */
[----:B------:R-:W-:Y:S01]  /*0110*/  UIADD3 UR4, UPT, UPT, UR6, -0x1, URZ ;  /* 0xffffffff06047890 */ /* 0x000fe2000fffe0ff */
[----:B------:R-:W-:Y:S01]  /*0120*/  HFMA2 R4, -RZ, RZ, 0, 0 ;  /* 0x00000000ff047431 */ /* 0x000fe200000001ff */
[----:B------:R-:W-:Y:S02]  /*0130*/  ULOP3.LUT UR7, UR6, 0xf, URZ, 0xc0, !UPT ;  /* 0x0000000f06077892 */ /* 0x000fe4000f8ec0ff */
[----:B------:R-:W-:-:S09]  /*0140*/  UISETP.GE.U32.AND UP0, UPT, UR4, 0xf, UPT ;  /* 0x0000000f0400788c */ /* 0x000fd2000bf06070 */
[----:B0-----:R-:W-:Y:S05]  /*0150*/  BRA.U !UP0, `(.L_x_0) ;  /* 0x0000000508607547 */ /* 0x001fea000b800000 */
[----:B------:R-:W0:Y:S01]  /*0160*/  LDC.64 R4, c[0x0][0x380] ;  /* 0x0000e000ff047b82 */ /* 0x000e220000000a00 */
[----:B------:R-:W1:Y:S01]  /*0170*/  LDCU.64 UR4, c[0x0][0x388] ;  /* 0x00007100ff0477ac */ /* 0x000e620008000a00 */
[----:B------:R-:W-:-:S04]  /*0180*/  ULOP3.LUT UR8, UR6, 0xfffffff0, URZ, 0xc0, !UPT ;  /* 0xfffffff006087892 */ /* 0x000fc8000f8ec0ff */
[----:B------:R-:W-:Y:S02]  /*0190*/  UIADD3 UR9, UPT, UPT, -UR8, URZ, URZ ;  /* 0x000000ff08097290 */ /* 0x000fe4000fffe1ff */
[----:B-1----:R-:W-:-:S04]  /*01a0*/  UIADD3 UR4, UP0, UPT, UR4, 0x40, URZ ;  /* 0x0000004004047890 */ /* 0x002fc8000ff1e0ff */
[----:B------:R-:W-:Y:S01]  /*01b0*/  UIADD3.X UR5, UPT, UPT, URZ, UR5, URZ, UP0, !UPT ;  /* 0x00000005ff057290 */ /* 0x000fe200087fe4ff */
[----:B0-----:R-:W-:-:S03]  /*01c0*/  IMAD.WIDE.U32 R4, R0, 0x8, R4 ;  /* 0x0000000800047825 */ /* 0x001fc600078e0004 */
[----:B------:R-:W-:Y:S02]  /*01d0*/  IADD3 R12, P0, PT, R4, 0x40, RZ ;  /* 0x00000040040c7810 */ /* 0x000fe40007f1e0ff */
[----:B------:R-:W-:Y:S02]  /*01e0*/  MOV R4, UR8 ;  /* 0x0000000800047c02 */ /* 0x000fe40008000f00 */
[----:B------:R-:W-:Y:S01]  /*01f0*/  MOV R16, UR5 ;  /* 0x0000000500107c02 */ /* 0x000fe20008000f00 */
[----:B------:R-:W-:Y:S02]  /*0200*/  IMAD.X R13, RZ, RZ, R5, P0 ;  /* 0x000000ffff0d7224 */ /* 0x000fe400000e0605 */
[----:B------:R-:W-:-:S07]  /*0210*/  IMAD.U32 R5, RZ, RZ, UR4 ;  /* 0x00000004ff057e24 */ /* 0x000fce000f8e00ff */
.L_x_1:
[----:B------:R-:W-:Y:S01]  /*0220*/  IMAD.MOV.U32 R8, RZ, RZ, R5 ;  /* 0x000000ffff087224 */ /* 0x000fe200078e0005 */
[----:B------:R-:W-:Y:S01]  /*0230*/  MOV R9, R16 ;  /* 0x0000001000097202 */ /* 0x000fe20000000f00 */
[----:B------:R-:W-:Y:S01]  /*0240*/  IMAD.MOV.U32 R6, RZ, RZ, R12 ;  /* 0x000000ffff067224 */ /* 0x000fe200078e000c */
[----:B------:R-:W-:-:S03]  /*0250*/  MOV R7, R13 ;  /* 0x0000000d00077202 */ /* 0x000fc60000000f00 */
[----:B-1----:R-:W2:Y:S04]  /*0260*/  LDG.E.64 R14, desc[UR10][R8.64+-0x40] ;  /* 0xffffc00a080e7981 */ /* 0x002ea8000c1e1b00 */
[----:B------:R-:W2:Y:S02]  /*0270*/  LDG.E.64 R12, desc[UR10][R6.64+-0x40] ;  /* 0xffffc00a060c7981 */ /* 0x000ea4000c1e1b00 */
[----:B--2--5:R-:W-:-:S07]  /*0280*/  DFMA R12, R12, R14, R10 ;  /* 0x0000000e0c0c722b */ /* 0x024fce000000000a */
[----:B------:R0:W-:Y:S04]  /*0290*/  STG.E.64 desc[UR10][R2.64], R12 ;  /* 0x0000000c02007986 */ /* 0x0001e8000c101b0a */
[----:B------:R-:W2:Y:S04]  /*02a0*/  LDG.E.64 R10, desc[UR10][R6.64+-0x38] ;  /* 0xffffc80a060a7981 */ /* 0x000ea8000c1e1b00 */
[----:B------:R-:W2:Y:S02]  /*02b0*/  LDG.E.64 R14, desc[UR10][R8.64+-0x38] ;  /* 0xffffc80a080e7981 */ /* 0x000ea4000c1e1b00 */
[----:B--2---:R-:W-:-:S07]  /*02c0*/  DFMA R10, R10, R14, R12 ;  /* 0x0000000e0a0a722b */ /* 0x004fce000000000c */
[----:B------:R1:W-:Y:S04]  /*02d0*/  STG.E.64 desc[UR10][R2.64], R10 ;  /* 0x0000000a02007986 */ /* 0x0003e8000c101b0a */
[----:B------:R-:W2:Y:S04]  /*02e0*/  LDG.E.64 R14, desc[UR10][R6.64+-0x30] ;  /* 0xffffd00a060e7981 */ /* 0x000ea8000c1e1b00 */
[----:B------:R-:W2:Y:S02]  /*02f0*/  LDG.E.64 R16, desc[UR10][R8.64+-0x30] ;  /* 0xffffd00a08107981 */ /* 0x000ea4000c1e1b00 */
[----:B--2---:R-:W-:-:S07]  /*0300*/  DFMA R14, R14, R16, R10 ;  /* 0x000000100e0e722b */ /* 0x004fce000000000a */
[----:B------:R2:W-:Y:S04]  /*0310*/  STG.E.64 desc[UR10][R2.64], R14 ;  /* 0x0000000e02007986 */ /* 0x0005e8000c101b0a */
[----:B------:R-:W3:Y:S04]  /*0320*/  LDG.E.64 R16, desc[UR10][R6.64+-0x28] ;  /* 0xffffd80a06107981 */ /* 0x000ee8000c1e1b00 */
[----:B------:R-:W3:Y:S02]  /*0330*/  LDG.E.64 R18, desc[UR10][R8.64+-0x28] ;  /* 0xffffd80a08127981 */ /* 0x000ee4000c1e1b00 */
[----:B---3--:R-:W-:-:S07]  /*0340*/  DFMA R16, R16, R18, R14 ;  /* 0x000000121010722b */ /* 0x008fce000000000e */
[----:B------:R3:W-:Y:S04]  /*0350*/  STG.E.64 desc[UR10][R2.64], R16 ;  /* 0x0000001002007986 */ /* 0x0007e8000c101b0a */
[----:B0-----:R-:W4:Y:S04]  /*0360*/  LDG.E.64 R12, desc[UR10][R6.64+-0x20] ;  /* 0xffffe00a060c7981 */ /* 0x001f28000c1e1b00 */
[----:B------:R-:W4:Y:S02]  /*0370*/  LDG.E.64 R18, desc[UR10][R8.64+-0x20] ;  /* 0xffffe00a08127981 */ /* 0x000f24000c1e1b00 */
[----:B----4-:R-:W-:-:S07]  /*0380*/  DFMA R12, R12, R18, R16 ;  /* 0x000000120c0c722b */ /* 0x010fce0000000010 */
[----:B------:R0:W-:Y:S04]  /*0390*/  STG.E.64 desc[UR10][R2.64], R12 ;  /* 0x0000000c02007986 */ /* 0x0001e8000c101b0a */
[----:B-1----:R-:W4:Y:S04]  /*03a0*/  LDG.E.64 R10, desc[UR10][R6.64+-0x18] ;  /* 0xffffe80a060a7981 */ /* 0x002f28000c1e1b00 */
[----:B------:R-:W4:Y:S02]  /*03b0*/  LDG.E.64 R18, desc[UR10][R8.64+-0x18] ;  /* 0xffffe80a08127981 */ /* 0x000f24000c1e1b00 */
[----:B----4-:R-:W-:-:S07]  /*03c0*/  DFMA R10, R10, R18, R12 ;  /* 0x000000120a0a722b */ /* 0x010fce000000000c */
[----:B------:R1:W-:Y:S04]  /*03d0*/  STG.E.64 desc[UR10][R2.64], R10 ;  /* 0x0000000a02007986 */ /* 0x0003e8000c101b0a */
[----:B--2---:R-:W2:Y:S04]  /*03e0*/  LDG.E.64 R14, desc[UR10][R6.64+-0x10] ;  /* 0xfffff00a060e7981 */ /* 0x004ea8000c1e1b00 */
[----:B------:R-:W2:Y:S02]  /*03f0*/  LDG.E.64 R18, desc[UR10][R8.64+-0x10] ;  /* 0xfffff00a08127981 */ /* 0x000ea4000c1e1b00 */
[----:B--2---:R-:W-:-:S07]  /*0400*/  DFMA R14, R14, R18, R10 ;  /* 0x000000120e0e722b */ /* 0x004fce000000000a */
[----:B------:R2:W-:Y:S04]  /*0410*/  STG.E.64 desc[UR10][R2.64], R14 ;  /* 0x0000000e02007986 */ /* 0x0005e8000c101b0a */
[----:B---3--:R-:W3:Y:S04]  /*0420*/  LDG.E.64 R16, desc[UR10][R6.64+-0x8] ;  /* 0xfffff80a06107981 */ /* 0x008ee8000c1e1b00 */
        /* <DEDUP_REMOVED lines=27> */
[----:B------:R-:W4:Y:S04]  /*05e0*/  LDG.E.64 R10, desc[UR10][R6.64+0x30] ;  /* 0x0000300a060a7981 */ /* 0x000f28000c1e1b00 */
[----:B--2---:R-:W4:Y:S02]  /*05f0*/  LDG.E.64 R14, desc[UR10][R8.64+0x30] ;  /* 0x0000300a080e7981 */ /* 0x004f24000c1e1b00 */
[----:B----4-:R-:W-:-:S07]  /*0600*/  DFMA R14, R10, R14, R18 ;  /* 0x0000000e0a0e722b */ /* 0x010fce0000000012 */
[----:B------:R1:W-:Y:S04]  /*0610*/  STG.E.64 desc[UR10][R2.64], R14 ;  /* 0x0000000e02007986 */ /* 0x0003e8000c101b0a */
[----:B------:R-:W2:Y:S04]  /*0620*/  LDG.E.64 R10, desc[UR10][R6.64+0x38] ;  /* 0x0000380a060a7981 */ /* 0x000ea8000c1e1b00 */
[----:B---3--:R-:W2:Y:S01]  /*0630*/  LDG.E.64 R16, desc[UR10][R8.64+0x38] ;  /* 0x0000380a08107981 */ /* 0x008ea2000c1e1b00 */
[----:B------:R-:W-:-:S04]  /*0640*/  UIADD3 UR9, UPT, UPT, UR9, 0x10, URZ ;  /* 0x0000001009097890 */ /* 0x000fc8000fffe0ff */
[----:B------:R-:W-:Y:S01]  /*0650*/  UISETP.NE.AND UP0, UPT, UR9, URZ, UPT ;  /* 0x000000ff0900728c */ /* 0x000fe2000bf05270 */
[----:B------:R-:W-:Y:S02]  /*0660*/  IADD3 R5, P0, PT, R8, 0x80, RZ ;  /* 0x0000008008057810 */ /* 0x000fe40007f1e0ff */
[----:B0-----:R-:W-:Y:S01]  /*0670*/  IADD3 R12, P1, PT, R6, 0x80, RZ ;  /* 0x00000080060c7810 */ /* 0x001fe20007f3e0ff */
[----:B------:R-:W-:-:S03]  /*0680*/  VIADD R0, R0, 0x10 ;  /* 0x0000001000007836 */ /* 0x000fc60000000000 */
[----:B------:R-:W-:Y:S01]  /*0690*/  IADD3.X R13, PT, PT, RZ, R7, RZ, P1, !PT ;  /* 0x00000007ff0d7210 */ /* 0x000fe20000ffe4ff */
[----:B--2---:R-:W-:-:S07]  /*06a0*/  DFMA R10, R10, R16, R14 ;  /* 0x000000100a0a722b */ /* 0x004fce000000000e */
[----:B------:R1:W-:Y:S01]  /*06b0*/  STG.E.64 desc[UR10][R2.64], R10 ;  /* 0x0000000a02007986 */ /* 0x0003e2000c101b0a */
[----:B------:R-:W-:Y:S01]  /*06c0*/  IMAD.X R16, RZ, RZ, R9, P0 ;  /* 0x000000ffff107224 */ /* 0x000fe200000e0609 */
[----:B------:R-:W-:Y:S06]  /*06d0*/  BRA.U UP0, `(.L_x_1) ;  /* 0xfffffff900d07547 */ /* 0x000fec000b83ffff */
.L_x_0:
[----:B------:R-:W-:-:S13]  /*06e0*/  ISETP.NE.AND P0, PT, RZ, UR7, PT ;  /* 0x00000007ff007c0c */ /* 0x000fda000bf05270 */
[----:B------:R-:W-:Y:S05]  /*06f0*/  @!P0 EXIT ;  /* 0x000000000000894d */ /* 0x000fea0003800000 */
[----:B------:R-:W-:Y:S02]  /*0700*/  UISETP.GE.U32.AND UP0, UPT, UR7, 0x8, UPT ;  /* 0x000000080700788c */ /* 0x000fe4000bf06070 */
[----:B------:R-:W-:-:S07]  /*0710*/  ULOP3.LUT UR4, UR6, 0x7, URZ, 0xc0, !UPT ;  /* 0x0000000706047892 */ /* 0x000fce000f8ec0ff */
[----:B------:R-:W-:Y:S05]  /*0720*/  BRA.U !UP0, `(.L_x_2) ;  /* 0x0000000108987547 */ /* 0x000fea000b800000 */
[----:B------:R-:W0:Y:S08]  /*0730*/  LDC.64 R8, c[0x0][0x380] ;  /* 0x0000e000ff087b82 */ /* 0x000e300000000a00 */
[----:B------:R-:W2:Y:S01]  /*0740*/  LDC.64 R6, c[0x0][0x388] ;  /* 0x0000e200ff067b82 */ /* 0x000ea20000000a00 */
[----:B0-----:R-:W-:-:S05]  /*0750*/  IMAD.WIDE.U32 R8, R0, 0x8, R8 ;  /* 0x0000000800087825 */ /* 0x001fca00078e0008 */
[----:B------:R-:W3:Y:S01]  /*0760*/  LDG.E.64 R12, desc[UR10][R8.64] ;  /* 0x0000000a080c7981 */ /* 0x000ee2000c1e1b00 */
[----:B--2---:R-:W-:-:S05]  /*0770*/  IMAD.WIDE.U32 R6, R4, 0x8, R6 ;  /* 0x0000000804067825 */ /* 0x004fca00078e0006 */
[----:B-1----:R-:W3:Y:S02]  /*0780*/  LDG.E.64 R14, desc[UR10][R6.64] ;  /* 0x0000000a060e7981 */ /* 0x002ee4000c1e1b00 */
[----:B---3-5:R-:W-:-:S07]  /*0790*/  DFMA R12, R12, R14, R10 ;  /* 0x0000000e0c0c722b */ /* 0x028fce000000000a */
        /* <DEDUP_REMOVED lines=27> */
[----:B------:R-:W-:Y:S01]  /*0950*/  IADD3 R0, PT, PT, R0, 0x8, RZ ;  /* 0x0000000800007810 */ /* 0x000fe20007ffe0ff */
[----:B------:R-:W-:Y:S01]  /*0960*/  VIADD R4, R4, 0x8 ;  /* 0x0000000804047836 */ /* 0x000fe20000000000 */
[----:B--2---:R-:W-:-:S07]  /*0970*/  DFMA R10, R10, R16, R14 ;  /* 0x000000100a0a722b */ /* 0x004fce000000000e */
[----:B------:R0:W-:Y:S04]  /*0980*/  STG.E.64 desc[UR10][R2.64], R10 ;  /* 0x0000000a02007986 */ /* 0x0001e8000c101b0a */
.L_x_2:
[----:B------:R-:W-:-:S13]  /*0990*/  ISETP.NE.AND P0, PT, RZ, UR4, PT ;  /* 0x00000004ff007c0c */ /* 0x000fda000bf05270 */
[----:B------:R-:W-:Y:S05]  /*09a0*/  @!P0 EXIT ;  /* 0x000000000000894d */ /* 0x000fea0003800000 */
[----:B------:R-:W-:Y:S02]  /*09b0*/  UISETP.GE.U32.AND UP0, UPT, UR4, 0x4, UPT ;  /* 0x000000040400788c */ /* 0x000fe4000bf06070 */
[----:B------:R-:W-:-:S07]  /*09c0*/  ULOP3.LUT UR4, UR6, 0x3, URZ, 0xc0, !UPT ;  /* 0x0000000306047892 */ /* 0x000fce000f8ec0ff */
[----:B------:R-:W-:Y:S05]  /*09d0*/  BRA.U !UP0, `(.L_x_3) ;  /* 0x0000000108587547 */ /* 0x000fea000b800000 */
[----:B------:R-:W2:Y:S08]  /*09e0*/  LDC.64 R8, c[0x0][0x380] ;  /* 0x0000e000ff087b82 */ /* 0x000eb00000000a00 */
[----:B------:R-:W3:Y:S01]  /*09f0*/  LDC.64 R6, c[0x0][0x388] ;  /* 0x0000e200ff067b82 */ /* 0x000ee20000000a00 */
[----:B--2---:R-:W-:-:S05]  /*0a00*/  IMAD.WIDE.U32 R8, R0, 0x8, R8 ;  /* 0x0000000800087825 */ /* 0x004fca00078e0008 */
[----:B0-----:R-:W2:Y:S01]  /*0a10*/  LDG.E.64 R12, desc[UR10][R8.64] ;  /* 0x0000000a080c7981 */ /* 0x001ea2000c1e1b00 */
[----:B---3--:R-:W-:-:S05]  /*0a20*/  IMAD.WIDE.U32 R6, R4, 0x8, R6 ;  /* 0x0000000804067825 */ /* 0x008fca00078e0006 */
[----:B-1----:R-:W2:Y:S02]  /*0a30*/  LDG.E.64 R14, desc[UR10][R6.64] ;  /* 0x0000000a060e7981 */ /* 0x002ea4000c1e1b00 */
[----:B--2--5:R-:W-:-:S07]  /*0a40*/  DFMA R12, R12, R14, R10 ;  /* 0x0000000e0c0c722b */ /* 0x024fce000000000a */
[----:B------:R2:W-:Y:S04]  /*0a50*/  STG.E.64 desc[UR10][R2.64], R12 ;  /* 0x0000000c02007986 */ /* 0x0005e8000c101b0a */
[----:B------:R-:W3:Y:S04]  /*0a60*/  LDG.E.64 R10, desc[UR10][R8.64+0x8] ;  /* 0x0000080a080a7981 */ /* 0x000ee8000c1e1b00 */
[----:B------:R-:W3:Y:S02]  /*0a70*/  LDG.E.64 R14, desc[UR10][R6.64+0x8] ;  /* 0x0000080a060e7981 */ /* 0x000ee4000c1e1b00 */
[----:B---3--:R-:W-:-:S07]  /*0a80*/  DFMA R14, R10, R14, R12 ;  /* 0x0000000e0a0e722b */ /* 0x008fce000000000c */
[----:B------:R2:W-:Y:S04]  /*0a90*/  STG.E.64 desc[UR10][R2.64], R14 ;  /* 0x0000000e02007986 */ /* 0x0005e8000c101b0a */
[----:B------:R-:W3:Y:S04]  /*0aa0*/  LDG.E.64 R10, desc[UR10][R8.64+0x10] ;  /* 0x0000100a080a7981 */ /* 0x000ee8000c1e1b00 */
[----:B------:R-:W3:Y:S02]  /*0ab0*/  LDG.E.64 R16, desc[UR10][R6.64+0x10] ;  /* 0x0000100a06107981 */ /* 0x000ee4000c1e1b00 */
[----:B---3--:R-:W-:-:S07]  /*0ac0*/  DFMA R16, R10, R16, R14 ;  /* 0x000000100a10722b */ /* 0x008fce000000000e */
[----:B------:R2:W-:Y:S04]  /*0ad0*/  STG.E.64 desc[UR10][R2.64], R16 ;  /* 0x0000001002007986 */ /* 0x0005e8000c101b0a */
[----:B------:R-:W3:Y:S04]  /*0ae0*/  LDG.E.64 R10, desc[UR10][R8.64+0x18] ;  /* 0x0000180a080a7981 */ /* 0x000ee8000c1e1b00 */
[----:B------:R-:W3:Y:S01]  /*0af0*/  LDG.E.64 R18, desc[UR10][R6.64+0x18] ;  /* 0x0000180a06127981 */ /* 0x000ee2000c1e1b00 */
[----:B------:R-:W-:Y:S01]  /*0b00*/  IADD3 R0, PT, PT, R0, 0x4, RZ ;  /* 0x0000000400007810 */ /* 0x000fe20007ffe0ff */
[----:B------:R-:W-:Y:S01]  /*0b10*/  VIADD R4, R4, 0x4 ;  /* 0x0000000404047836 */ /* 0x000fe20000000000 */
[----:B---3--:R-:W-:-:S07]  /*0b20*/  DFMA R10, R10, R18, R16 ;  /* 0x000000120a0a722b */ /* 0x008fce0000000010 */
[----:B------:R2:W-:Y:S04]  /*0b30*/  STG.E.64 desc[UR10][R2.64], R10 ;  /* 0x0000000a02007986 */ /* 0x0005e8000c101b0a */
.L_x_3:
[----:B------:R-:W-:-:S13]  /*0b40*/  ISETP.NE.AND P0, PT, RZ, UR4, PT ;  /* 0x00000004ff007c0c */ /* 0x000fda000bf05270 */
[----:B------:R-:W-:Y:S05]  /*0b50*/  @!P0 EXIT ;  /* 0x000000000000894d */ /* 0x000fea0003800000 */
[----:B------:R-:W3:Y:S01]  /*0b60*/  LDC.64 R6, c[0x0][0x380] ;  /* 0x0000e000ff067b82 */ /* 0x000ee20000000a00 */
[----:B------:R-:W-:-:S07]  /*0b70*/  UIADD3 UR4, UPT, UPT, -UR4, URZ, URZ ;  /* 0x000000ff04047290 */ /* 0x000fce000fffe1ff */
[----:B------:R-:W4:Y:S01]  /*0b80*/  LDC.64 R8, c[0x0][0x388] ;  /* 0x0000e200ff087b82 */ /* 0x000f220000000a00 */
[----:B---3--:R-:W-:-:S04]  /*0b90*/  IMAD.WIDE.U32 R6, R0, 0x8, R6 ;  /* 0x0000000800067825 */ /* 0x008fc800078e0006 */
[----:B0-2---:R-:W-:Y:S02]  /*0ba0*/  IMAD.MOV.U32 R13, RZ, RZ, R7 ;  /* 0x000000ffff0d7224 */ /* 0x005fe400078e0007 */
[----:B----4-:R-:W-:Y:S01]  /*0bb0*/  IMAD.WIDE.U32 R4, R4, 0x8, R8 ;  /* 0x0000000804047825 */ /* 0x010fe200078e0008 */
[----:B------:R-:W-:-:S03]  /*0bc0*/  MOV R8, R6 ;  /* 0x0000000600087202 */ /* 0x000fc60000000f00 */
[----:B------:R-:W-:Y:S01]  /*0bd0*/  IMAD.MOV.U32 R9, RZ, RZ, R5 ;  /* 0x000000ffff097224 */ /* 0x000fe200078e0005 */
[----:B------:R-:W-:-:S07]  /*0be0*/  MOV R0, R4 ;  /* 0x0000000400007202 */ /* 0x000fce0000000f00 */
.L_x_4:
[----:B------:R-:W-:Y:S01]  /*0bf0*/  MOV R4, R8 ;  /* 0x0000000800047202 */ /* 0x000fe20000000f00 */
[----:B------:R-:W-:Y:S01]  /*0c00*/  IMAD.MOV.U32 R5, RZ, RZ, R13 ;  /* 0x000000ffff057224 */ /* 0x000fe200078e000d */
[----:B------:R-:W-:Y:S01]  /*0c10*/  MOV R6, R0 ;  /* 0x0000000000067202 */ /* 0x000fe20000000f00 */
[----:B------:R-:W-:-:S04]  /*0c20*/  IMAD.MOV.U32 R7, RZ, RZ, R9 ;  /* 0x000000ffff077224 */ /* 0x000fc800078e0009 */
[----:B------:R-:W1:Y:S04]  /*0c30*/  LDG.E.64 R4, desc[UR10][R4.64] ;  /* 0x0000000a04047981 */ /* 0x000e68000c1e1b00 */
[----:B------:R-:W1:Y:S01]  /*0c40*/  LDG.E.64 R6, desc[UR10][R6.64] ;  /* 0x0000000a06067981 */ /* 0x000e62000c1e1b00 */
[----:B------:R-:W-:Y:S01]  /*0c50*/  UIADD3 UR4, UPT, UPT, UR4, 0x1, URZ ;  /* 0x0000000104047890 */ /* 0x000fe2000fffe0ff */
[----:B------:R-:W-:Y:S02]  /*0c60*/  IADD3 R0, P1, PT, R0, 0x8, RZ ;  /* 0x0000000800007810 */ /* 0x000fe40007f3e0ff */
[----:B------:R-:W-:Y:S01]  /*0c70*/  IADD3 R8, P0, PT, R8, 0x8, RZ ;  /* 0x0000000808087810 */ /* 0x000fe20007f1e0ff */
[----:B------:R-:W-:Y:S02]  /*0c80*/  UISETP.NE.AND UP0, UPT, UR4, URZ, UPT ;  /* 0x000000ff0400728c */ /* 0x000fe4000bf05270 */
[----:B------:R-:W-:Y:S01]  /*0c90*/  IMAD.X R9, RZ, RZ, R9, P1 ;  /* 0x000000ffff097224 */ /* 0x000fe200008e0609 */
[----:B------:R-:W-:Y:S01]  /*0ca0*/  IADD3.X R13, PT, PT, RZ, R13, RZ, P0, !PT ;  /* 0x0000000dff0d7210 */ /* 0x000fe200007fe4ff */
[----:B01---5:R-:W-:-:S07]  /*0cb0*/  DFMA R10, R4, R6, R10 ;  /* 0x00000006040a722b */ /* 0x023fce000000000a */
[----:B------:R0:W-:Y:S01]  /*0cc0*/  STG.E.64 desc[UR10][R2.64], R10 ;  /* 0x0000000a02007986 */ /* 0x0001e2000c101b0a */
[----:B------:R-:W-:Y:S05]  /*0cd0*/  BRA.U UP0, `(.L_x_4) ;  /* 0xfffffffd00c47547 */ /* 0x000fea000b83ffff */
[----:B------:R-:W-:Y:S05]  /*0ce0*/  EXIT ;  /* 0x000000000000794d */ /* 0x000fea0003800000 */
.L_x_5:
[----:B------:R-:W-:-:S00]  /*0cf0*/  BRA `(.L_x_5) ;  /* 0xfffffffc00fc7947 */ /* 0x000fc0000383ffff */
[----:B------:R-:W-:-:S00]  /*0d00*/  NOP ;  /* 0x0000000000007918 */ /* 0x000fc00000000000 */
[----:B------:R-:W-:-:S00]  /*0d10*/  NOP ;  /* 0x0000000000007918 */ /* 0x000fc00000000000 */
[----:B------:R-:W-:-:S00]  /*0d20*/  NOP ;  /* 0x0000000000007918 */ /* 0x000fc00000000000 */
[----:B------:R-:W-:-:S00]  /*0d30*/  NOP ;  /* 0x0000000000007918 */ /* 0x000fc00000000000 */
[----:B------:R-:W-:-:S00]  /*0d40*/  NOP ;  /* 0x0000000000007918 */ /* 0x000fc00000000000 */
[----:B------:R-:W-:-:S00]  /*0d50*/  NOP ;  /* 0x0000000000007918 */ /* 0x000fc00000000000 */
[----:B------:R-:W-:-:S00]  /*0d60*/  NOP ;  /* 0x0000000000007918 */ /* 0x000fc00000000000 */
[----:B------:R-:W-:-:S00]  /*0d70*/  NOP ;  /* 0x0000000000007918 */ /* 0x000fc00000000000 */
.L_x_6:


//--------------------- .nv.shared.reserved.0     --------------------------
	.section	.nv.shared.reserved.0,"aw",@nobits
	.weak		__nv_reservedSMEM_offset_0_alias
	.size		__nv_reservedSMEM_offset_0_alias, 0, 64
	.other		__nv_reservedSMEM_offset_0_alias,@"STO_CUDA_RESERVED_SHARED STV_DEFAULT"
__nv_reservedSMEM_offset_0_alias:
	.zero		0
	.zero		64


//--------------------- .nv.constant0._Z8multiplyPdS_S_jj --------------------------
	.section	.nv.constant0._Z8multiplyPdS_S_jj,"a",@progbits
	.sectionflags	@""
	.align	4
.nv.constant0._Z8multiplyPdS_S_jj:
	.zero		928


//--------------------- SYMBOLS --------------------------

	.type		.nv.reservedSmem.offset0,@object
	.size		.nv.reservedSmem.offset0,0x4
